//
// Generated by NVIDIA NVVM Compiler
//
// Compiler Build ID: CL-36424714
// Cuda compilation tools, release 13.0, V13.0.88
// Based on NVVM 20.0.0
//

.version 9.0
.target sm_100
.address_size 64

	// .globl	write_float

.visible .entry write_float(
	.param .u64 .ptr .align 1 write_float_param_0,
	.param .u64 write_float_param_1
)
{
	.reg .b32 	%r<6>;
	.reg .b64 	%rd<5>;

	ld.param.u64 	%rd1, [write_float_param_0];
	cvta.to.global.u64 	%rd2, %rd1;
	mov.u32 	%r1, %ntid.x;
	mov.u32 	%r2, %ctaid.x;
	mov.u32 	%r3, %tid.x;
	mad.lo.s32 	%r4, %r1, %r2, %r3;
	mul.wide.u32 	%rd3, %r4, 4;
	add.s64 	%rd4, %rd2, %rd3;
	mov.b32 	%r5, 1065353216;
	st.global.u32 	[%rd4], %r5;
	ret;

}


// ===== COMPILED SASS (sm_100) =====

	.target	sm_100

	.elftype	@"ET_EXEC"


//--------------------- .note.nv.tkinfo           --------------------------
	.section	.note.nv.tkinfo,"",@"SHT_NOTE"
	.sectionflags	@"SHF_NOTE_NV_TKINFO"
	.tkinfo
        /*0018*/ 	.word	0x00000002
        /*0030*/ 	.string	""
        /*0030*/ 	.string	"ptxas"
        /*0030*/ 	.string	"Cuda compilation tools, release 13.0, V13.0.88"
        /*0030*/ 	.string	"Build cuda_13.0.r13.0/compiler.36424714_0"
        /*0030*/ 	.string	"-arch sm_100 -m 64 "



//--------------------- .note.nv.cuinfo           --------------------------
	.section	.note.nv.cuinfo,"",@"SHT_NOTE"
	.sectionflags	@"SHF_NOTE_NV_CUINFO"
        /*0018*/ 	.short	0x0002
        /*001a*/ 	.short	0x0064
        /*001c*/ 	.short	0x0082
	.zero		2


//--------------------- .nv.info                  --------------------------
	.section	.nv.info,"",@"SHT_CUDA_INFO"
	.align	4


	//----- nvinfo : EIATTR_REGCOUNT
	.align		4
        /*0000*/ 	.byte	0x04, 0x2f
        /*0002*/ 	.short	(.L_1 - .L_0)
	.align		4
.L_0:
        /*0004*/ 	.word	index@(write_float)
        /*0008*/ 	.word	0x0000000a


	//----- nvinfo : EIATTR_FRAME_SIZE
	.align		4
.L_1:
        /*000c*/ 	.byte	0x04, 0x11
        /*000e*/ 	.short	(.L_3 - .L_2)
	.align		4
.L_2:
        /*0010*/ 	.word	index@(write_float)
        /*0014*/ 	.word	0x00000000


	//----- nvinfo : EIATTR_MIN_STACK_SIZE
	.align		4
.L_3:
        /*0018*/ 	.byte	0x04, 0x12
        /*001a*/ 	.short	(.L_5 - .L_4)
	.align		4
.L_4:
        /*001c*/ 	.word	index@(write_float)
        /*0020*/ 	.word	0x00000000
.L_5:


//--------------------- .nv.compat                --------------------------
	.section	.nv.compat,"",@"SHT_CUDA_COMPAT_INFO"
	.align	4
        /*0000*/ 	.byte	0x02, 0x09, 0x00, 0x00, 0x02, 0x02, 0x01, 0x00, 0x02, 0x05, 0x05, 0x00, 0x03, 0x07, 0x01, 0x01
        /*0010*/ 	.byte	0x02, 0x03, 0x00, 0x00, 0x02, 0x06, 0x01, 0x00, 0x04, 0x0b, 0x08, 0x00, 0x09, 0x00, 0x00, 0x00
        /*0020*/ 	.byte	0x00, 0x00, 0x00, 0x00


//--------------------- .nv.info.write_float      --------------------------
	.section	.nv.info.write_float,"",@"SHT_CUDA_INFO"
	.sectionflags	@""
	.align	4


	//----- nvinfo : EIATTR_CUDA_API_VERSION
	.align		4
        /*0000*/ 	.byte	0x04, 0x37
        /*0002*/ 	.short	(.L_7 - .L_6)
.L_6:
        /*0004*/ 	.word	0x00000082


	//----- nvinfo : EIATTR_KPARAM_INFO
	.align		4
.L_7:
        /*0008*/ 	.byte	0x04, 0x17
        /*000a*/ 	.short	(.L_9 - .L_8)
.L_8:
        /*000c*/ 	.word	0x00000000
        /*0010*/ 	.short	0x0001
        /*0012*/ 	.short	0x0008
        /*0014*/ 	.byte	0x00, 0xf0, 0x21, 0x00


	//----- nvinfo : EIATTR_KPARAM_INFO
	.align		4
.L_9:
        /*0018*/ 	.byte	0x04, 0x17
        /*001a*/ 	.short	(.L_11 - .L_10)
.L_10:
        /*001c*/ 	.word	0x00000000
        /*0020*/ 	.short	0x0000
        /*0022*/ 	.short	0x0000
        /*0024*/ 	.byte	0x00, 0xf5, 0x21, 0x00


	//----- nvinfo : EIATTR_SPARSE_MMA_MASK
	.align		4
.L_11:
        /*0028*/ 	.byte	0x03, 0x50
        /*002a*/ 	.short	0x0000


	//----- nvinfo : EIATTR_MAXREG_COUNT
	.align		4
        /*002c*/ 	.byte	0x03, 0x1b
        /*002e*/ 	.short	0x00ff


	//----- nvinfo : EIATTR_MERCURY_ISA_VERSION
	.align		4
        /*0030*/ 	.byte	0x03, 0x5f
        /*0032*/ 	.short	0x0101


	//----- nvinfo : EIATTR_VRC_CTA_INIT_COUNT
	.align		4
        /*0034*/ 	.byte	0x02, 0x4a
	.zero		1
	.zero		1


	//----- nvinfo : EIATTR_EXIT_INSTR_OFFSETS
	.align		4
        /*0038*/ 	.byte	0x04, 0x1c
        /*003a*/ 	.short	(.L_13 - .L_12)


	//   ....[0]....
.L_12:
        /*003c*/ 	.word	0x000000a0


	//----- nvinfo : EIATTR_CBANK_PARAM_SIZE
	.align		4
.L_13:
        /*0040*/ 	.byte	0x03, 0x19
        /*0042*/ 	.short	0x0010


	//----- nvinfo : EIATTR_PARAM_CBANK
	.align		4
        /*0044*/ 	.byte	0x04, 0x0a
        /*0046*/ 	.short	(.L_15 - .L_14)
	.align		4
.L_14:
        /*0048*/ 	.word	index@(.nv.constant0.write_float)
        /*004c*/ 	.short	0x0380
        /*004e*/ 	.short	0x0010


	//----- nvinfo : EIATTR_SW_WAR
	.align		4
.L_15:
        /*0050*/ 	.byte	0x04, 0x36
        /*0052*/ 	.short	(.L_17 - .L_16)
.L_16:
        /*0054*/ 	.word	0x00000008
.L_17:


//--------------------- .nv.callgraph             --------------------------
	.section	.nv.callgraph,"",@"SHT_CUDA_CALLGRAPH"
	.align	4
	.sectionentsize	8
	.align		4
        /*0000*/ 	.word	0x00000000
	.align		4
        /*0004*/ 	.word	0xffffffff
	.align		4
        /*0008*/ 	.word	0x00000000
	.align		4
        /*000c*/ 	.word	0xfffffffe
	.align		4
        /*0010*/ 	.word	0x00000000
	.align		4
        /*0014*/ 	.word	0xfffffffd
	.align		4
        /*0018*/ 	.word	0x00000000
	.align		4
        /*001c*/ 	.word	0xfffffffc


//--------------------- .text.write_float         --------------------------
	.section	.text.write_float,"ax",@progbits
	.align	128
        .global         write_float
        .type           write_float,@function
        .size           write_float,(.L_x_1 - write_float)
        .other          write_float,@"STO_CUDA_ENTRY STV_DEFAULT"
write_float:
.text.write_float:
[----:B------:R-:W-:Y:S01]  /*0000*/  LDC R1, c[0x0][0x37c] ;  /* 0x0000df00ff017b82 */ /* 0x000fe20000000800 */
[----:B------:R-:W0:Y:S07]  /*0010*/  S2R R5, SR_CTAID.X ;  /* 0x0000000000057919 */ /* 0x000e2e0000002500 */
[----:B------:R-:W1:Y:S01]  /*0020*/  LDC.64 R2, c[0x0][0x380] ;  /* 0x0000e000ff027b82 */ /* 0x000e620000000a00 */
[----:B------:R-:W0:Y:S01]  /*0030*/  LDCU UR6, c[0x0][0x360] ;  /* 0x00006c00ff0677ac */ /* 0x000e220008000800 */
[----:B------:R-:W-:Y:S01]  /*0040*/  HFMA2 R7, -RZ, RZ, 1.875, 0 ;  /* 0x3f800000ff077431 */ /* 0x000fe200000001ff */
[----:B------:R-:W0:Y:S01]  /*0050*/  S2R R0, SR_TID.X ;  /* 0x0000000000007919 */ /* 0x000e220000002100 */
[----:B------:R-:W2:Y:S01]  /*0060*/  LDCU.64 UR4, c[0x0][0x358] ;  /* 0x00006b00ff0477ac */ /* 0x000ea20008000a00 */
[----:B0-----:R-:W-:-:S04]  /*0070*/  IMAD R5, R5, UR6, R0 ;  /* 0x0000000605057c24 */ /* 0x001fc8000f8e0200 */
[----:B-1----:R-:W-:-:S05]  /*0080*/  IMAD.WIDE.U32 R2, R5, 0x4, R2 ;  /* 0x0000000405027825 */ /* 0x002fca00078e0002 */
[----:B--2---:R-:W-:Y:S01]  /*0090*/  STG.E desc[UR4][R2.64], R7 ;  /* 0x0000000702007986 */ /* 0x004fe2000c101904 */
[----:B------:R-:W-:Y:S05]  /*00a0*/  EXIT ;  /* 0x000000000000794d */ /* 0x000fea0003800000 */
.L_x_0:
[----:B------:R-:W-:-:S00]  /*00b0*/  BRA `(.L_x_0) ;  /* 0xfffffffc00fc7947 */ /* 0x000fc0000383ffff */
[----:B------:R-:W-:-:S00]  /*00c0*/  NOP ;  /* 0x0000000000007918 */ /* 0x000fc00000000000 */
        /* <DEDUP_REMOVED lines=11> */
.L_x_1:


//--------------------- .nv.shared.reserved.0     --------------------------
	.section	.nv.shared.reserved.0,"aw",@nobits
	.weak		__nv_reservedSMEM_offset_0_alias
	.size		__nv_reservedSMEM_offset_0_alias, 0, 64
	.other		__nv_reservedSMEM_offset_0_alias,@"STO_CUDA_RESERVED_SHARED STV_DEFAULT"
__nv_reservedSMEM_offset_0_alias:
	.zero		0
	.zero		64


//--------------------- .nv.constant0.write_float --------------------------
	.section	.nv.constant0.write_float,"a",@progbits
	.sectionflags	@""
	.align	4
.nv.constant0.write_float:
	.zero		912


//--------------------- SYMBOLS --------------------------

	.type		.nv.reservedSmem.offset0,@object
	.size		.nv.reservedSmem.offset0,0x4
